	.headerflags	@"EF_CUDA_TEXMODE_UNIFIED EF_CUDA_64BIT_ADDRESS EF_CUDA_ACCELERATORS EF_CUDA_SM90 EF_CUDA_VIRTUAL_SM(EF_CUDA_SM90)"
	.elftype	@"ET_EXEC"


//--------------------- .nv.info                  --------------------------
	.section	.nv.info,"",@"SHT_CUDA_INFO"
	.align	4


	//----- nvinfo : EIATTR_REGCOUNT
	.align		4
        /*0000*/ 	.byte	0x04, 0x2f
        /*0002*/ 	.short	(.L_1 - .L_0)
	.align		4
.L_0:
        /*0004*/ 	.word	index@(triton_poi_fused_mul_transpose_2)
        /*0008*/ 	.word	0x00000014


	//----- nvinfo : EIATTR_MIN_STACK_SIZE
	.align		4
.L_1:
        /*000c*/ 	.byte	0x04, 0x12
        /*000e*/ 	.short	(.L_3 - .L_2)
	.align		4
.L_2:
        /*0010*/ 	.word	index@(triton_poi_fused_mul_transpose_2)
        /*0014*/ 	.word	0x00000000


	//----- nvinfo : EIATTR_FRAME_SIZE
	.align		4
.L_3:
        /*0018*/ 	.byte	0x04, 0x11
        /*001a*/ 	.short	(.L_5 - .L_4)
	.align		4
.L_4:
        /*001c*/ 	.word	index@(triton_poi_fused_mul_transpose_2)
        /*0020*/ 	.word	0x00000000


	//----- nvinfo : EIATTR_MIN_STACK_SIZE
	.align		4
.L_5:
        /*0024*/ 	.byte	0x04, 0x12
        /*0026*/ 	.short	(.L_7 - .L_6)
	.align		4
.L_6:
        /*0028*/ 	.word	index@(triton_poi_fused_mul_transpose_2)
        /*002c*/ 	.word	0x00000000
.L_7:


//--------------------- .nv.info.triton_poi_fused_mul_transpose_2 --------------------------
	.section	.nv.info.triton_poi_fused_mul_transpose_2,"",@"SHT_CUDA_INFO"
	.sectionflags	@""
	.align	4


	//----- nvinfo : EIATTR_CUDA_API_VERSION
	.align		4
        /*0000*/ 	.byte	0x04, 0x37
        /*0002*/ 	.short	(.L_9 - .L_8)
.L_8:
        /*0004*/ 	.word	0x0000007c


	//----- nvinfo : EIATTR_KPARAM_INFO
	.align		4
.L_9:
        /*0008*/ 	.byte	0x04, 0x17
        /*000a*/ 	.short	(.L_11 - .L_10)
.L_10:
        /*000c*/ 	.word	0x00000000
        /*0010*/ 	.short	0x0005
        /*0012*/ 	.short	0x0024
        /*0014*/ 	.byte	0x00, 0xf0, 0x11, 0x00


	//----- nvinfo : EIATTR_KPARAM_INFO
	.align		4
.L_11:
        /*0018*/ 	.byte	0x04, 0x17
        /*001a*/ 	.short	(.L_13 - .L_12)
.L_12:
        /*001c*/ 	.word	0x00000000
        /*0020*/ 	.short	0x0004
        /*0022*/ 	.short	0x0020
        /*0024*/ 	.byte	0x00, 0xf0, 0x11, 0x00


	//----- nvinfo : EIATTR_KPARAM_INFO
	.align		4
.L_13:
        /*0028*/ 	.byte	0x04, 0x17
        /*002a*/ 	.short	(.L_15 - .L_14)
.L_14:
        /*002c*/ 	.word	0x00000000
        /*0030*/ 	.short	0x0003
        /*0032*/ 	.short	0x0018
        /*0034*/ 	.byte	0x00, 0xf4, 0x21, 0x00


	//----- nvinfo : EIATTR_KPARAM_INFO
	.align		4
.L_15:
        /*0038*/ 	.byte	0x04, 0x17
        /*003a*/ 	.short	(.L_17 - .L_16)
.L_16:
        /*003c*/ 	.word	0x00000000
        /*0040*/ 	.short	0x0002
        /*0042*/ 	.short	0x0010
        /*0044*/ 	.byte	0x00, 0xf4, 0x21, 0x00


	//----- nvinfo : EIATTR_KPARAM_INFO
	.align		4
.L_17:
        /*0048*/ 	.byte	0x04, 0x17
        /*004a*/ 	.short	(.L_19 - .L_18)
.L_18:
        /*004c*/ 	.word	0x00000000
        /*0050*/ 	.short	0x0001
        /*0052*/ 	.short	0x0008
        /*0054*/ 	.byte	0x00, 0xf4, 0x21, 0x00


	//----- nvinfo : EIATTR_KPARAM_INFO
	.align		4
.L_19:
        /*0058*/ 	.byte	0x04, 0x17
        /*005a*/ 	.short	(.L_21 - .L_20)
.L_20:
        /*005c*/ 	.word	0x00000000
        /*0060*/ 	.short	0x0000
        /*0062*/ 	.short	0x0000
        /*0064*/ 	.byte	0x00, 0xf4, 0x21, 0x00


	//----- nvinfo : EIATTR_SPARSE_MMA_MASK
	.align		4
.L_21:
        /*0068*/ 	.byte	0x03, 0x50
        /*006a*/ 	.short	0x0000


	//----- nvinfo : EIATTR_MAXREG_COUNT
	.align		4
        /*006c*/ 	.byte	0x03, 0x1b
        /*006e*/ 	.short	0x00ff


	//----- nvinfo : EIATTR_EXIT_INSTR_OFFSETS
	.align		4
        /*0070*/ 	.byte	0x04, 0x1c
        /*0072*/ 	.short	(.L_23 - .L_22)


	//   ....[0]....
.L_22:
        /*0074*/ 	.word	0x00000390


	//   ....[1]....
        /*0078*/ 	.word	0x000003b0


	//----- nvinfo : EIATTR_REQNTID
	.align		4
.L_23:
        /*007c*/ 	.byte	0x04, 0x10
        /*007e*/ 	.short	(.L_25 - .L_24)
.L_24:
        /*0080*/ 	.word	0x00000020
        /*0084*/ 	.word	0x00000001
        /*0088*/ 	.word	0x00000001


	//----- nvinfo : EIATTR_CBANK_PARAM_SIZE
	.align		4
.L_25:
        /*008c*/ 	.byte	0x03, 0x19
        /*008e*/ 	.short	0x0028


	//----- nvinfo : EIATTR_PARAM_CBANK
	.align		4
        /*0090*/ 	.byte	0x04, 0x0a
        /*0092*/ 	.short	(.L_27 - .L_26)
	.align		4
.L_26:
        /*0094*/ 	.word	index@(.nv.constant0.triton_poi_fused_mul_transpose_2)
        /*0098*/ 	.short	0x0210
        /*009a*/ 	.short	0x0028


	//----- nvinfo : EIATTR_SW_WAR
	.align		4
.L_27:
        /*009c*/ 	.byte	0x04, 0x36
        /*009e*/ 	.short	(.L_29 - .L_28)
.L_28:
        /*00a0*/ 	.word	0x00000008
.L_29:


//--------------------- .nv.callgraph             --------------------------
	.section	.nv.callgraph,"",@"SHT_CUDA_CALLGRAPH"
	.align	4
	.sectionentsize	8
	.align		4
        /*0000*/ 	.word	0x00000000
	.align		4
        /*0004*/ 	.word	0xffffffff
	.align		4
        /*0008*/ 	.word	0x00000000
	.align		4
        /*000c*/ 	.word	0xfffffffe
	.align		4
        /*0010*/ 	.word	0x00000000
	.align		4
        /*0014*/ 	.word	0xfffffffd
	.align		4
        /*0018*/ 	.word	0x00000000
	.align		4
        /*001c*/ 	.word	0xfffffffc


//--------------------- .text.triton_poi_fused_mul_transpose_2 --------------------------
	.section	.text.triton_poi_fused_mul_transpose_2,"ax",@progbits
	.sectionflags	@"SHF_BARRIERS=1"
	.align	128
        .global         triton_poi_fused_mul_transpose_2
        .type           triton_poi_fused_mul_transpose_2,@function
        .size           triton_poi_fused_mul_transpose_2,(.L_x_1 - triton_poi_fused_mul_transpose_2)
        .other          triton_poi_fused_mul_transpose_2,@"STO_CUDA_ENTRY STV_DEFAULT"
triton_poi_fused_mul_transpose_2:
.text.triton_poi_fused_mul_transpose_2:
[----:B------:R-:W0:Y:S02]  /*0000*/  LDC R1, c[0x0][0x28] ;  /* 0x00000a00ff017b82 */ /* 0x000e240000000800 */
[----:B------:R-:W1:Y:S01]  /*0010*/  S2R R0, SR_CTAID.Y ;  /* 0x0000000000007919 */ /* 0x000e620000002600 */
[----:B------:R-:W2:Y:S01]  /*0020*/  LDC.64 R4, c[0x0][0x218] ;  /* 0x00008600ff047b82 */ /* 0x000ea20000000a00 */
[----:B------:R-:W-:Y:S01]  /*0030*/  ULDC.64 UR6, c[0x0][0x208] ;  /* 0x0000820000067ab9 */ /* 0x000fe20000000a00 */
[----:B------:R-:W3:Y:S01]  /*0040*/  S2R R17, SR_TID.X ;  /* 0x0000000000117919 */ /* 0x000ee20000002100 */
[----:B------:R-:W4:Y:S05]  /*0050*/  S2R R8, SR_CTAID.X ;  /* 0x0000000000087919 */ /* 0x000f2a0000002500 */
[----:B------:R-:W5:Y:S01]  /*0060*/  LDC.64 R2, c[0x0][0x210] ;  /* 0x00008400ff027b82 */ /* 0x000f620000000a00 */
[----:B-1----:R-:W-:Y:S01]  /*0070*/  IMAD.SHL.U32 R0, R0, 0x10, RZ ;  /* 0x0000001000007824 */ /* 0x002fe200078e00ff */
[----:B---3--:R-:W-:-:S04]  /*0080*/  SHF.R.U32.HI R9, RZ, 0x4, R17 ;  /* 0x00000004ff097819 */ /* 0x008fc80000011611 */
[----:B------:R-:W-:Y:S01]  /*0090*/  LOP3.LUT R6, R0, 0xf, R17, 0xf8, !PT ;  /* 0x0000000f00067812 */ /* 0x000fe200078ef811 */
[----:B----4-:R-:W-:-:S03]  /*00a0*/  IMAD.SHL.U32 R8, R8, 0x2, RZ ;  /* 0x0000000208087824 */ /* 0x010fc600078e00ff */
[----:B------:R-:W-:Y:S02]  /*00b0*/  SHF.R.S32.HI R7, RZ, 0x1f, R6 ;  /* 0x0000001fff077819 */ /* 0x000fe40000011406 */
[----:B------:R-:W-:Y:S02]  /*00c0*/  ISETP.GE.AND P1, PT, R6, 0x10, PT ;  /* 0x000000100600780c */ /* 0x000fe40003f26270 */
[----:B------:R-:W-:Y:S02]  /*00d0*/  LEA.HI R10, R7, R6, RZ, 0x2 ;  /* 0x00000006070a7211 */ /* 0x000fe400078f10ff */
[----:B------:R-:W-:Y:S02]  /*00e0*/  SGXT.U32 R7, R9, 0x1 ;  /* 0x000000010907781a */ /* 0x000fe40000000000 */
[----:B------:R-:W-:Y:S02]  /*00f0*/  LOP3.LUT R11, R10, 0xfffffffc, RZ, 0xc0, !PT ;  /* 0xfffffffc0a0b7812 */ /* 0x000fe400078ec0ff */
[----:B------:R-:W-:-:S02]  /*0100*/  LOP3.LUT R9, R8, R7, RZ, 0xfc, !PT ;  /* 0x0000000708097212 */ /* 0x000fc400078efcff */
[----:B------:R-:W-:Y:S01]  /*0110*/  SHF.R.S32.HI R10, RZ, 0x2, R10 ;  /* 0x00000002ff0a7819 */ /* 0x000fe2000001140a */
[----:B------:R-:W-:Y:S01]  /*0120*/  IMAD.IADD R11, R6, 0x1, -R11 ;  /* 0x00000001060b7824 */ /* 0x000fe200078e0a0b */
[----:B------:R-:W-:-:S03]  /*0130*/  ISETP.GE.AND P0, PT, R9, 0x4, PT ;  /* 0x000000040900780c */ /* 0x000fc60003f06270 */
[----:B------:R-:W-:Y:S01]  /*0140*/  IMAD R10, R10, 0xc, R11 ;  /* 0x0000000c0a0a7824 */ /* 0x000fe200078e020b */
[----:B------:R-:W-:Y:S01]  /*0150*/  ISETP.LT.AND P0, PT, R6, 0x10, !P0 ;  /* 0x000000100600780c */ /* 0x000fe20004701270 */
[----:B--2---:R-:W-:-:S04]  /*0160*/  IMAD.WIDE R4, R11, 0x4, R4 ;  /* 0x000000040b047825 */ /* 0x004fc800078e0204 */
[----:B------:R-:W-:Y:S01]  /*0170*/  IMAD R13, R9, 0x30, R10 ;  /* 0x00000030090d7824 */ /* 0x000fe200078e020a */
[----:B------:R-:W-:-:S03]  /*0180*/  CS2R R10, SRZ ;  /* 0x00000000000a7805 */ /* 0x000fc6000001ff00 */
[----:B-----5:R-:W-:-:S03]  /*0190*/  IMAD.WIDE R2, R13, 0x4, R2 ;  /* 0x000000040d027825 */ /* 0x020fc600078e0202 */
[----:B------:R-:W2:Y:S04]  /*01a0*/  @!P1 LDG.E.EL R11, desc[UR6][R4.64] ;  /* 0x00000006040b9981 */ /* 0x000ea8000c2e1900 */
[----:B------:R1:W2:Y:S01]  /*01b0*/  @P0 LDG.E.EL R10, desc[UR6][R2.64] ;  /* 0x00000006020a0981 */ /* 0x0002a2000c2e1900 */
[----:B------:R-:W3:Y:S01]  /*01c0*/  S2UR UR5, SR_CgaCtaId ;  /* 0x00000000000579c3 */ /* 0x000ee20000008800 */
[----:B------:R-:W-:Y:S01]  /*01d0*/  IMAD.SHL.U32 R12, R17, 0x2, RZ ;  /* 0x00000002110c7824 */ /* 0x000fe200078e00ff */
[----:B------:R-:W-:Y:S01]  /*01e0*/  UMOV UR4, 0x400 ;  /* 0x0000040000047882 */ /* 0x000fe20000000000 */
[----:B------:R-:W-:Y:S01]  /*01f0*/  LOP3.LUT R8, R8, 0x1, R17, 0xf8, !PT ;  /* 0x0000000108087812 */ /* 0x000fe200078ef811 */
[----:B------:R-:W-:Y:S02]  /*0200*/  IMAD R9, R9, 0x10, R6 ;  /* 0x0000001009097824 */ /* 0x000fe400078e0206 */
[----:B------:R-:W-:-:S02]  /*0210*/  LOP3.LUT R13, R12, 0x1e, RZ, 0xc0, !PT ;  /* 0x0000001e0c0d7812 */ /* 0x000fc400078ec0ff */
[----:B------:R-:W-:Y:S01]  /*0220*/  LOP3.LUT R7, R7, 0x1e, R12, 0xf8, !PT ;  /* 0x0000001e07077812 */ /* 0x000fe200078ef80c */
[----:B-1----:R-:W1:Y:S01]  /*0230*/  LDC.64 R2, c[0x0][0x220] ;  /* 0x00008800ff027b82 */ /* 0x002e620000000a00 */
[----:B------:R-:W-:Y:S02]  /*0240*/  LOP3.LUT R15, R12, 0x3c, RZ, 0xc0, !PT ;  /* 0x0000003c0c0f7812 */ /* 0x000fe400078ec0ff */
[----:B------:R-:W-:Y:S02]  /*0250*/  LOP3.LUT R12, R17, 0x1f, RZ, 0xc0, !PT ;  /* 0x0000001f110c7812 */ /* 0x000fe400078ec0ff */
[----:B------:R-:W-:-:S03]  /*0260*/  ISETP.GE.AND P1, PT, R8, 0x4, PT ;  /* 0x000000040800780c */ /* 0x000fc60003f26270 */
[----:B------:R-:W4:Y:S01]  /*0270*/  LDC.64 R4, c[0x0][0x228] ;  /* 0x00008a00ff047b82 */ /* 0x000f220000000a00 */
[----:B---3--:R-:W-:-:S06]  /*0280*/  UPRMT UR4, UR5, 0x654, UR4 ;  /* 0x0000065405047896 */ /* 0x008fcc0008000004 */
[----:B------:R-:W-:Y:S01]  /*0290*/  LEA R14, R13, UR4, 0x1 ;  /* 0x000000040d0e7c11 */ /* 0x000fe2000f8e08ff */
[----:B------:R-:W-:-:S04]  /*02a0*/  VIADD R15, R15, UR4 ;  /* 0x000000040f0f7c36 */ /* 0x000fc80008000000 */
[----:B------:R-:W-:Y:S01]  /*02b0*/  IMAD R14, R7, 0x4, R14 ;  /* 0x00000004070e7824 */ /* 0x000fe200078e020e */
[----:B------:R-:W-:Y:S01]  /*02c0*/  SHF.R.U32.HI R7, RZ, 0x1, R17 ;  /* 0x00000001ff077819 */ /* 0x000fe20000011611 */
[----:B------:R-:W-:-:S03]  /*02d0*/  IMAD R12, R12, 0x4, R15 ;  /* 0x000000040c0c7824 */ /* 0x000fc600078e020f */
[----:B------:R-:W-:Y:S01]  /*02e0*/  SGXT.U32 R7, R7, 0x4 ;  /* 0x000000040707781a */ /* 0x000fe20000000000 */
[----:B----4-:R-:W-:-:S03]  /*02f0*/  IMAD.WIDE R4, R9, 0x4, R4 ;  /* 0x0000000409047825 */ /* 0x010fc600078e0204 */
[----:B------:R-:W-:-:S04]  /*0300*/  LOP3.LUT R7, R0, R7, RZ, 0xfc, !PT ;  /* 0x0000000700077212 */ /* 0x000fc800078efcff */
[C---:B------:R-:W-:Y:S01]  /*0310*/  ISETP.LT.AND P1, PT, R7.reuse, 0x10, !P1 ;  /* 0x000000100700780c */ /* 0x040fe20004f21270 */
[----:B------:R-:W-:-:S04]  /*0320*/  IMAD R7, R7, 0x4, R8 ;  /* 0x0000000407077824 */ /* 0x000fc800078e0208 */
[----:B-1----:R-:W-:-:S04]  /*0330*/  IMAD.WIDE R2, R7, 0x4, R2 ;  /* 0x0000000407027825 */ /* 0x002fc800078e0202 */
[----:B--2---:R-:W-:-:S05]  /*0340*/  FADD R13, R11, R10 ;  /* 0x0000000a0b0d7221 */ /* 0x004fca0000000000 */
[----:B------:R-:W-:Y:S01]  /*0350*/  STS [R14], R13 ;  /* 0x0000000d0e007388 */ /* 0x000fe20000000800 */
[----:B------:R-:W-:Y:S06]  /*0360*/  BAR.SYNC.DEFER_BLOCKING 0x0 ;  /* 0x0000000000007b1d */ /* 0x000fec0000010000 */
[----:B------:R-:W1:Y:S04]  /*0370*/  LDS R11, [R12] ;  /* 0x000000000c0b7984 */ /* 0x000e680000000800 */
[----:B-1----:R1:W-:Y:S01]  /*0380*/  @P1 STG.E desc[UR6][R2.64], R11 ;  /* 0x0000000b02001986 */ /* 0x0023e2000c101906 */
[----:B------:R-:W-:Y:S05]  /*0390*/  @!P0 EXIT ;  /* 0x000000000000894d */ /* 0x000fea0003800000 */
[----:B------:R-:W-:Y:S01]  /*03a0*/  STG.E desc[UR6][R4.64], R13 ;  /* 0x0000000d04007986 */ /* 0x000fe2000c101906 */
[----:B------:R-:W-:Y:S05]  /*03b0*/  EXIT ;  /* 0x000000000000794d */ /* 0x000fea0003800000 */
.L_x_0:
[----:B------:R-:W-:-:S00]  /*03c0*/  BRA `(.L_x_0) ;  /* 0xfffffffc00fc7947 */ /* 0x000fc0000383ffff */
[----:B------:R-:W-:-:S00]  /*03d0*/  NOP ;  /* 0x0000000000007918 */ /* 0x000fc00000000000 */
        /* <DEDUP_REMOVED lines=10> */
.L_x_1:


//--------------------- .nv.shared.triton_poi_fused_mul_transpose_2 --------------------------
	.section	.nv.shared.triton_poi_fused_mul_transpose_2,"aw",@nobits
	.sectionflags	@""
	.align	16
	.zero		1024


//--------------------- .nv.constant0.triton_poi_fused_mul_transpose_2 --------------------------
	.section	.nv.constant0.triton_poi_fused_mul_transpose_2,"a",@progbits
	.sectionflags	@""
	.align	4
.nv.constant0.triton_poi_fused_mul_transpose_2:
	.zero		568
